	.headerflags	@"EF_CUDA_TEXMODE_UNIFIED EF_CUDA_64BIT_ADDRESS EF_CUDA_ACCELERATORS EF_CUDA_SM90 EF_CUDA_VIRTUAL_SM(EF_CUDA_SM90)"
	.elftype	@"ET_EXEC"


//--------------------- .nv.info                  --------------------------
	.section	.nv.info,"",@"SHT_CUDA_INFO"
	.align	4


	//----- nvinfo : EIATTR_REGCOUNT
	.align		4
        /*0000*/ 	.byte	0x04, 0x2f
        /*0002*/ 	.short	(.L_1 - .L_0)
	.align		4
.L_0:
        /*0004*/ 	.word	index@(triton_poi_fused_mul_reflection_pad2d_5)
        /*0008*/ 	.word	0x00000022


	//----- nvinfo : EIATTR_MIN_STACK_SIZE
	.align		4
.L_1:
        /*000c*/ 	.byte	0x04, 0x12
        /*000e*/ 	.short	(.L_3 - .L_2)
	.align		4
.L_2:
        /*0010*/ 	.word	index@(triton_poi_fused_mul_reflection_pad2d_5)
        /*0014*/ 	.word	0x00000000


	//----- nvinfo : EIATTR_FRAME_SIZE
	.align		4
.L_3:
        /*0018*/ 	.byte	0x04, 0x11
        /*001a*/ 	.short	(.L_5 - .L_4)
	.align		4
.L_4:
        /*001c*/ 	.word	index@(triton_poi_fused_mul_reflection_pad2d_5)
        /*0020*/ 	.word	0x00000000


	//----- nvinfo : EIATTR_MIN_STACK_SIZE
	.align		4
.L_5:
        /*0024*/ 	.byte	0x04, 0x12
        /*0026*/ 	.short	(.L_7 - .L_6)
	.align		4
.L_6:
        /*0028*/ 	.word	index@(triton_poi_fused_mul_reflection_pad2d_5)
        /*002c*/ 	.word	0x00000000
.L_7:


//--------------------- .nv.info.triton_poi_fused_mul_reflection_pad2d_5 --------------------------
	.section	.nv.info.triton_poi_fused_mul_reflection_pad2d_5,"",@"SHT_CUDA_INFO"
	.sectionflags	@""
	.align	4


	//----- nvinfo : EIATTR_CUDA_API_VERSION
	.align		4
        /*0000*/ 	.byte	0x04, 0x37
        /*0002*/ 	.short	(.L_9 - .L_8)
.L_8:
        /*0004*/ 	.word	0x0000007c


	//----- nvinfo : EIATTR_KPARAM_INFO
	.align		4
.L_9:
        /*0008*/ 	.byte	0x04, 0x17
        /*000a*/ 	.short	(.L_11 - .L_10)
.L_10:
        /*000c*/ 	.word	0x00000000
        /*0010*/ 	.short	0x0005
        /*0012*/ 	.short	0x0024
        /*0014*/ 	.byte	0x00, 0xf0, 0x11, 0x00


	//----- nvinfo : EIATTR_KPARAM_INFO
	.align		4
.L_11:
        /*0018*/ 	.byte	0x04, 0x17
        /*001a*/ 	.short	(.L_13 - .L_12)
.L_12:
        /*001c*/ 	.word	0x00000000
        /*0020*/ 	.short	0x0004
        /*0022*/ 	.short	0x0020
        /*0024*/ 	.byte	0x00, 0xf0, 0x11, 0x00


	//----- nvinfo : EIATTR_KPARAM_INFO
	.align		4
.L_13:
        /*0028*/ 	.byte	0x04, 0x17
        /*002a*/ 	.short	(.L_15 - .L_14)
.L_14:
        /*002c*/ 	.word	0x00000000
        /*0030*/ 	.short	0x0003
        /*0032*/ 	.short	0x0018
        /*0034*/ 	.byte	0x00, 0xf4, 0x21, 0x00


	//----- nvinfo : EIATTR_KPARAM_INFO
	.align		4
.L_15:
        /*0038*/ 	.byte	0x04, 0x17
        /*003a*/ 	.short	(.L_17 - .L_16)
.L_16:
        /*003c*/ 	.word	0x00000000
        /*0040*/ 	.short	0x0002
        /*0042*/ 	.short	0x0010
        /*0044*/ 	.byte	0x00, 0xf4, 0x21, 0x00


	//----- nvinfo : EIATTR_KPARAM_INFO
	.align		4
.L_17:
        /*0048*/ 	.byte	0x04, 0x17
        /*004a*/ 	.short	(.L_19 - .L_18)
.L_18:
        /*004c*/ 	.word	0x00000000
        /*0050*/ 	.short	0x0001
        /*0052*/ 	.short	0x0008
        /*0054*/ 	.byte	0x00, 0xf4, 0x21, 0x00


	//----- nvinfo : EIATTR_KPARAM_INFO
	.align		4
.L_19:
        /*0058*/ 	.byte	0x04, 0x17
        /*005a*/ 	.short	(.L_21 - .L_20)
.L_20:
        /*005c*/ 	.word	0x00000000
        /*0060*/ 	.short	0x0000
        /*0062*/ 	.short	0x0000
        /*0064*/ 	.byte	0x00, 0xf4, 0x21, 0x00


	//----- nvinfo : EIATTR_SPARSE_MMA_MASK
	.align		4
.L_21:
        /*0068*/ 	.byte	0x03, 0x50
        /*006a*/ 	.short	0x0000


	//----- nvinfo : EIATTR_MAXREG_COUNT
	.align		4
        /*006c*/ 	.byte	0x03, 0x1b
        /*006e*/ 	.short	0x00ff


	//----- nvinfo : EIATTR_EXIT_INSTR_OFFSETS
	.align		4
        /*0070*/ 	.byte	0x04, 0x1c
        /*0072*/ 	.short	(.L_23 - .L_22)


	//   ....[0]....
.L_22:
        /*0074*/ 	.word	0x00000a50


	//   ....[1]....
        /*0078*/ 	.word	0x00000a90


	//----- nvinfo : EIATTR_REQNTID
	.align		4
.L_23:
        /*007c*/ 	.byte	0x04, 0x10
        /*007e*/ 	.short	(.L_25 - .L_24)
.L_24:
        /*0080*/ 	.word	0x00000080
        /*0084*/ 	.word	0x00000001
        /*0088*/ 	.word	0x00000001


	//----- nvinfo : EIATTR_CBANK_PARAM_SIZE
	.align		4
.L_25:
        /*008c*/ 	.byte	0x03, 0x19
        /*008e*/ 	.short	0x0028


	//----- nvinfo : EIATTR_PARAM_CBANK
	.align		4
        /*0090*/ 	.byte	0x04, 0x0a
        /*0092*/ 	.short	(.L_27 - .L_26)
	.align		4
.L_26:
        /*0094*/ 	.word	index@(.nv.constant0.triton_poi_fused_mul_reflection_pad2d_5)
        /*0098*/ 	.short	0x0210
        /*009a*/ 	.short	0x0028


	//----- nvinfo : EIATTR_SW_WAR
	.align		4
.L_27:
        /*009c*/ 	.byte	0x04, 0x36
        /*009e*/ 	.short	(.L_29 - .L_28)
.L_28:
        /*00a0*/ 	.word	0x00000008
.L_29:


//--------------------- .nv.callgraph             --------------------------
	.section	.nv.callgraph,"",@"SHT_CUDA_CALLGRAPH"
	.align	4
	.sectionentsize	8
	.align		4
        /*0000*/ 	.word	0x00000000
	.align		4
        /*0004*/ 	.word	0xffffffff
	.align		4
        /*0008*/ 	.word	0x00000000
	.align		4
        /*000c*/ 	.word	0xfffffffe
	.align		4
        /*0010*/ 	.word	0x00000000
	.align		4
        /*0014*/ 	.word	0xfffffffd
	.align		4
        /*0018*/ 	.word	0x00000000
	.align		4
        /*001c*/ 	.word	0xfffffffc


//--------------------- .text.triton_poi_fused_mul_reflection_pad2d_5 --------------------------
	.section	.text.triton_poi_fused_mul_reflection_pad2d_5,"ax",@progbits
	.sectionflags	@"SHF_BARRIERS=1"
	.align	128
        .global         triton_poi_fused_mul_reflection_pad2d_5
        .type           triton_poi_fused_mul_reflection_pad2d_5,@function
        .size           triton_poi_fused_mul_reflection_pad2d_5,(.L_x_1 - triton_poi_fused_mul_reflection_pad2d_5)
        .other          triton_poi_fused_mul_reflection_pad2d_5,@"STO_CUDA_ENTRY STV_DEFAULT"
triton_poi_fused_mul_reflection_pad2d_5:
.text.triton_poi_fused_mul_reflection_pad2d_5:
[----:B------:R-:W0:Y:S01]  /*0000*/  LDC R1, c[0x0][0x28] ;  /* 0x00000a00ff017b82 */ /* 0x000e220000000800 */
[----:B------:R-:W1:Y:S07]  /*0010*/  S2R R3, SR_CTAID.X ;  /* 0x0000000000037919 */ /* 0x000e6e0000002500 */
[----:B------:R-:W2:Y:S01]  /*0020*/  LDC.64 R28, c[0x0][0x210] ;  /* 0x00008400ff1c7b82 */ /* 0x000ea20000000a00 */
[----:B------:R-:W-:Y:S01]  /*0030*/  CS2R R14, SRZ ;  /* 0x00000000000e7805 */ /* 0x000fe2000001ff00 */
[----:B------:R-:W-:Y:S01]  /*0040*/  ULDC.64 UR6, c[0x0][0x208] ;  /* 0x0000820000067ab9 */ /* 0x000fe20000000a00 */
[----:B------:R-:W3:Y:S01]  /*0050*/  S2R R2, SR_TID.X ;  /* 0x0000000000027919 */ /* 0x000ee20000002100 */
[----:B------:R-:W4:Y:S04]  /*0060*/  S2R R6, SR_CTAID.Y ;  /* 0x0000000000067919 */ /* 0x000f280000002600 */
[----:B------:R-:W5:Y:S01]  /*0070*/  LDC.64 R12, c[0x0][0x218] ;  /* 0x00008600ff0c7b82 */ /* 0x000f620000000a00 */
[----:B-1----:R-:W-:Y:S01]  /*0080*/  IMAD.SHL.U32 R3, R3, 0x40, RZ ;  /* 0x0000004003037824 */ /* 0x002fe200078e00ff */
[----:B---3--:R-:W-:-:S04]  /*0090*/  SHF.R.U32.HI R27, RZ, 0x6, R2 ;  /* 0x00000006ff1b7819 */ /* 0x008fc80000011602 */
[----:B------:R-:W-:Y:S02]  /*00a0*/  LOP3.LUT R4, R3, 0x3f, R2, 0xf8, !PT ;  /* 0x0000003f03047812 */ /* 0x000fe400078ef802 */
[----:B------:R-:W-:Y:S02]  /*00b0*/  SGXT.U32 R27, R27, 0x1 ;  /* 0x000000011b1b781a */ /* 0x000fe40000000000 */
[C---:B------:R-:W-:Y:S01]  /*00c0*/  ISETP.GE.AND P0, PT, R4.reuse, 0x64, PT ;  /* 0x000000640400780c */ /* 0x040fe20003f06270 */
[----:B------:R-:W-:-:S05]  /*00d0*/  IMAD.HI R0, R4, 0x66666667, RZ ;  /* 0x6666666704007827 */ /* 0x000fca00078e02ff */
[----:B------:R-:W-:-:S04]  /*00e0*/  SHF.R.U32.HI R5, RZ, 0x1f, R0 ;  /* 0x0000001fff057819 */ /* 0x000fc80000011600 */
[----:B------:R-:W-:-:S05]  /*00f0*/  LEA.HI.SX32 R5, R0, R5, 0x1e ;  /* 0x0000000500057211 */ /* 0x000fca00078ff2ff */
[C---:B------:R-:W-:Y:S02]  /*0100*/  IMAD R0, R5.reuse, -0xa, R4 ;  /* 0xfffffff605007824 */ /* 0x040fe400078e0204 */
[----:B------:R-:W-:Y:S02]  /*0110*/  VIADD R5, R5, 0xfffffffd ;  /* 0xfffffffd05057836 */ /* 0x000fe40000000000 */
[----:B------:R-:W-:-:S03]  /*0120*/  VIADD R0, R0, 0xfffffffd ;  /* 0xfffffffd00007836 */ /* 0x000fc60000000000 */
[----:B------:R-:W-:Y:S02]  /*0130*/  IABS R5, R5 ;  /* 0x0000000500057213 */ /* 0x000fe40000000000 */
[----:B------:R-:W-:-:S03]  /*0140*/  IABS R0, R0 ;  /* 0x0000000000007213 */ /* 0x000fc60000000000 */
[----:B------:R-:W-:Y:S02]  /*0150*/  VIADD R5, R5, 0xfffffffd ;  /* 0xfffffffd05057836 */ /* 0x000fe40000000000 */
[----:B------:R-:W-:-:S03]  /*0160*/  VIADD R0, R0, 0xfffffffd ;  /* 0xfffffffd00007836 */ /* 0x000fc60000000000 */
[----:B------:R-:W-:Y:S02]  /*0170*/  IABS R17, R5 ;  /* 0x0000000500117213 */ /* 0x000fe40000000000 */
[----:B------:R-:W-:Y:S02]  /*0180*/  IABS R5, R0 ;  /* 0x0000000000057213 */ /* 0x000fe40000000000 */
[----:B----4-:R-:W-:-:S03]  /*0190*/  SHF.L.U32 R0, R6, 0x4, RZ ;  /* 0x0000000406007819 */ /* 0x010fc600000006ff */
[----:B------:R-:W-:Y:S01]  /*01a0*/  IMAD.MOV.U32 R6, RZ, RZ, R5 ;  /* 0x000000ffff067224 */ /* 0x000fe200078e0005 */
[----:B------:R-:W-:-:S03]  /*01b0*/  LOP3.LUT R8, R0, 0x2, R27, 0xfe, !PT ;  /* 0x0000000200087812 */ /* 0x000fc600078efe1b */
[----:B------:R-:W-:Y:S01]  /*01c0*/  IMAD R17, R17, 0x4, R6 ;  /* 0x0000000411117824 */ /* 0x000fe200078e0206 */
[----:B------:R-:W-:-:S04]  /*01d0*/  LOP3.LUT R6, R0, R27, RZ, 0xfc, !PT ;  /* 0x0000001b00067212 */ /* 0x000fc800078efcff */
[----:B------:R-:W-:Y:S02]  /*01e0*/  IADD3 R17, -R17, 0xf, RZ ;  /* 0x0000000f11117810 */ /* 0x000fe40007ffe1ff */
[C---:B------:R-:W-:Y:S02]  /*01f0*/  ISETP.LT.AND P1, PT, R6.reuse, 0x10, !P0 ;  /* 0x000000100600780c */ /* 0x040fe40004721270 */
[----:B------:R-:W-:Y:S01]  /*0200*/  LOP3.LUT R10, R0, 0x4, R27, 0xfe, !PT ;  /* 0x00000004000a7812 */ /* 0x000fe200078efe1b */
[--C-:B------:R-:W-:Y:S01]  /*0210*/  IMAD R6, R6, 0x10, R17.reuse ;  /* 0x0000001006067824 */ /* 0x100fe200078e0211 */
[----:B------:R-:W-:Y:S01]  /*0220*/  LOP3.LUT R16, R0, 0x6, R27, 0xfe, !PT ;  /* 0x0000000600107812 */ /* 0x000fe200078efe1b */
[C---:B------:R-:W-:Y:S01]  /*0230*/  IMAD R7, R8.reuse, 0x10, R17 ;  /* 0x0000001008077824 */ /* 0x040fe200078e0211 */
[----:B------:R-:W-:Y:S01]  /*0240*/  ISETP.LT.AND P6, PT, R8, 0x10, !P0 ;  /* 0x000000100800780c */ /* 0x000fe200047c1270 */
[----:B--2---:R-:W-:Y:S01]  /*0250*/  IMAD.WIDE R4, R6, 0x4, R28 ;  /* 0x0000000406047825 */ /* 0x004fe200078e021c */
[----:B------:R-:W-:-:S02]  /*0260*/  ISETP.LT.AND P5, PT, R10, 0x10, !P0 ;  /* 0x000000100a00780c */ /* 0x000fc400047a1270 */
[----:B------:R-:W-:Y:S02]  /*0270*/  LOP3.LUT R8, R0, 0x8, R27, 0xfe, !PT ;  /* 0x0000000800087812 */ /* 0x000fe400078efe1b */
[----:B------:R-:W-:Y:S02]  /*0280*/  ISETP.LT.AND P4, PT, R16, 0x10, !P0 ;  /* 0x000000101000780c */ /* 0x000fe40004781270 */
[----:B------:R-:W-:Y:S01]  /*0290*/  LEA R9, R10, R17, 0x4 ;  /* 0x000000110a097211 */ /* 0x000fe200078e20ff */
[----:B------:R-:W-:Y:S01]  /*02a0*/  IMAD R16, R16, 0x10, R17 ;  /* 0x0000001010107824 */ /* 0x000fe200078e0211 */
[----:B------:R-:W-:Y:S01]  /*02b0*/  ISETP.LT.AND P3, PT, R8, 0x10, !P0 ;  /* 0x000000100800780c */ /* 0x000fe20004761270 */
[----:B------:R1:W2:Y:S01]  /*02c0*/  @P1 LDG.E.EL R15, desc[UR6][R4.64] ;  /* 0x00000006040f1981 */ /* 0x0002a2000c2e1900 */
[----:B------:R-:W-:Y:S01]  /*02d0*/  IMAD.WIDE R10, R7, 0x4, R28 ;  /* 0x00000004070a7825 */ /* 0x000fe200078e021c */
[----:B------:R-:W-:-:S03]  /*02e0*/  CS2R R22, SRZ ;  /* 0x0000000000167805 */ /* 0x000fc6000001ff00 */
[----:B------:R-:W-:Y:S01]  /*02f0*/  IMAD.MOV.U32 R26, RZ, RZ, RZ ;  /* 0x000000ffff1a7224 */ /* 0x000fe200078e00ff */
[----:B------:R3:W4:Y:S01]  /*0300*/  @P6 LDG.E.EL R14, desc[UR6][R10.64] ;  /* 0x000000060a0e6981 */ /* 0x000722000c2e1900 */
[----:B------:R-:W-:Y:S02]  /*0310*/  IMAD R21, R8, 0x10, R17 ;  /* 0x0000001008157824 */ /* 0x000fe400078e0211 */
[----:B------:R-:W-:Y:S01]  /*0320*/  IMAD.WIDE R18, R16, 0x4, R28 ;  /* 0x0000000410127825 */ /* 0x000fe200078e021c */
[----:B------:R-:W-:-:S03]  /*0330*/  LOP3.LUT R8, R0, 0xa, R27, 0xfe, !PT ;  /* 0x0000000a00087812 */ /* 0x000fc600078efe1b */
[--C-:B-1----:R-:W-:Y:S01]  /*0340*/  IMAD.WIDE R4, R9, 0x4, R28.reuse ;  /* 0x0000000409047825 */ /* 0x102fe200078e021c */
[----:B------:R-:W-:Y:S01]  /*0350*/  CS2R R24, SRZ ;  /* 0x0000000000187805 */ /* 0x000fe2000001ff00 */
[----:B------:R5:W2:Y:S02]  /*0360*/  @P4 LDG.E.EL R26, desc[UR6][R18.64] ;  /* 0x00000006121a4981 */ /* 0x000aa4000c2e1900 */
[----:B---3--:R-:W-:Y:S02]  /*0370*/  IMAD.WIDE R10, R21, 0x4, R28 ;  /* 0x00000004150a7825 */ /* 0x008fe400078e021c */
[----:B------:R1:W3:Y:S01]  /*0380*/  @P5 LDG.E.EL R23, desc[UR6][R4.64] ;  /* 0x0000000604175981 */ /* 0x0002e2000c2e1900 */
[----:B------:R-:W-:-:S03]  /*0390*/  ISETP.LT.AND P2, PT, R8, 0x10, !P0 ;  /* 0x000000100800780c */ /* 0x000fc60004741270 */
[----:B------:R1:W2:Y:S01]  /*03a0*/  @P3 LDG.E.EL R25, desc[UR6][R10.64] ;  /* 0x000000060a193981 */ /* 0x0002a2000c2e1900 */
[----:B-----5:R-:W-:Y:S01]  /*03b0*/  IMAD.WIDE R18, R6, 0x4, R12 ;  /* 0x0000000406127825 */ /* 0x020fe200078e020c */
[----:B------:R-:W-:Y:S02]  /*03c0*/  LOP3.LUT R6, R0, 0xc, R27, 0xfe, !PT ;  /* 0x0000000c00067812 */ /* 0x000fe400078efe1b */
[----:B-1----:R-:W-:Y:S01]  /*03d0*/  CS2R R4, SRZ ;  /* 0x0000000000047805 */ /* 0x002fe2000001ff00 */
[----:B0-----:R-:W-:-:S05]  /*03e0*/  IMAD R10, R8, 0x10, R17 ;  /* 0x00000010080a7824 */ /* 0x001fca00078e0211 */
[----:B------:R0:W2:Y:S01]  /*03f0*/  @P1 LDG.E.EL R4, desc[UR6][R18.64] ;  /* 0x0000000612041981 */ /* 0x0000a2000c2e1900 */
[C---:B------:R-:W-:Y:S02]  /*0400*/  ISETP.LT.AND P1, PT, R6.reuse, 0x10, !P0 ;  /* 0x000000100600780c */ /* 0x040fe40004721270 */
[----:B------:R-:W-:Y:S02]  /*0410*/  LEA R11, R6, R17, 0x4 ;  /* 0x00000011060b7211 */ /* 0x000fe400078e20ff */
[----:B------:R-:W-:Y:S01]  /*0420*/  LOP3.LUT R8, R0, 0xe, R27, 0xfe, !PT ;  /* 0x0000000e00087812 */ /* 0x000fe200078efe1b */
[----:B0-----:R-:W-:-:S03]  /*0430*/  IMAD.WIDE R18, R10, 0x4, R28 ;  /* 0x000000040a127825 */ /* 0x001fc600078e021c */
[C---:B------:R-:W-:Y:S01]  /*0440*/  ISETP.LT.AND P0, PT, R8.reuse, 0x10, !P0 ;  /* 0x000000100800780c */ /* 0x040fe20004701270 */
[----:B------:R-:W-:Y:S01]  /*0450*/  IMAD.MOV.U32 R27, RZ, RZ, RZ ;  /* 0x000000ffff1b7224 */ /* 0x000fe200078e00ff */
[----:B------:R0:W5:Y:S01]  /*0460*/  @P2 LDG.E.EL R24, desc[UR6][R18.64] ;  /* 0x0000000612182981 */ /* 0x000162000c2e1900 */
[----:B------:R-:W-:Y:S02]  /*0470*/  IMAD R17, R8, 0x10, R17 ;  /* 0x0000001008117824 */ /* 0x000fe400078e0211 */
[----:B0-----:R-:W-:-:S05]  /*0480*/  IMAD.WIDE R18, R11, 0x4, R28 ;  /* 0x000000040b127825 */ /* 0x001fca00078e021c */
[----:B------:R0:W3:Y:S01]  /*0490*/  @P1 LDG.E.EL R27, desc[UR6][R18.64] ;  /* 0x00000006121b1981 */ /* 0x0000e2000c2e1900 */
[----:B------:R-:W-:-:S04]  /*04a0*/  IMAD.WIDE R8, R9, 0x4, R12 ;  /* 0x0000000409087825 */ /* 0x000fc800078e020c */
[----:B------:R-:W-:-:S04]  /*04b0*/  IMAD.WIDE R28, R17, 0x4, R28 ;  /* 0x00000004111c7825 */ /* 0x000fc800078e021c */
[--C-:B0-----:R-:W-:Y:S01]  /*04c0*/  IMAD.WIDE R18, R7, 0x4, R12.reuse ;  /* 0x0000000407127825 */ /* 0x101fe200078e020c */
[----:B------:R-:W-:Y:S01]  /*04d0*/  CS2R R6, SRZ ;  /* 0x0000000000067805 */ /* 0x000fe2000001ff00 */
[----:B------:R0:W3:Y:S02]  /*04e0*/  @P0 LDG.E.EL R22, desc[UR6][R28.64] ;  /* 0x000000061c160981 */ /* 0x0000e4000c2e1900 */
[--C-:B------:R-:W-:Y:S02]  /*04f0*/  IMAD.WIDE R20, R21, 0x4, R12.reuse ;  /* 0x0000000415147825 */ /* 0x100fe400078e020c */
[----:B------:R-:W4:Y:S04]  /*0500*/  @P6 LDG.E.EL R5, desc[UR6][R18.64] ;  /* 0x0000000612056981 */ /* 0x000f28000c2e1900 */
[----:B------:R1:W3:Y:S01]  /*0510*/  @P5 LDG.E.EL R6, desc[UR6][R8.64] ;  /* 0x0000000608065981 */ /* 0x0002e2000c2e1900 */
[----:B0-----:R-:W-:-:S04]  /*0520*/  IMAD.WIDE R28, R16, 0x4, R12 ;  /* 0x00000004101c7825 */ /* 0x001fc800078e020c */
[--C-:B-1----:R-:W-:Y:S01]  /*0530*/  IMAD.WIDE R8, R10, 0x4, R12.reuse ;  /* 0x000000040a087825 */ /* 0x102fe200078e020c */
[----:B------:R-:W-:Y:S01]  /*0540*/  CS2R R18, SRZ ;  /* 0x0000000000127805 */ /* 0x000fe2000001ff00 */
[----:B------:R0:W5:Y:S02]  /*0550*/  @P4 LDG.E.EL R7, desc[UR6][R28.64] ;  /* 0x000000061c074981 */ /* 0x000164000c2e1900 */
[----:B------:R-:W-:-:S04]  /*0560*/  IMAD.WIDE R10, R11, 0x4, R12 ;  /* 0x000000040b0a7825 */ /* 0x000fc800078e020c */
[----:B------:R-:W-:Y:S01]  /*0570*/  IMAD.WIDE R12, R17, 0x4, R12 ;  /* 0x00000004110c7825 */ /* 0x000fe200078e020c */
[----:B------:R-:W-:Y:S01]  /*0580*/  HFMA2.MMA R17, -RZ, RZ, 0, 0 ;  /* 0x00000000ff117435 */ /* 0x000fe200000001ff */
[----:B------:R-:W5:Y:S02]  /*0590*/  @P1 LDG.E.EL R18, desc[UR6][R10.64] ;  /* 0x000000060a121981 */ /* 0x000f64000c2e1900 */
[----:B------:R-:W-:Y:S02]  /*05a0*/  IMAD.MOV.U32 R16, RZ, RZ, RZ ;  /* 0x000000ffff107224 */ /* 0x000fe400078e00ff */
[----:B------:R-:W5:Y:S04]  /*05b0*/  @P0 LDG.E.EL R19, desc[UR6][R12.64] ;  /* 0x000000060c130981 */ /* 0x000f68000c2e1900 */
[----:B------:R1:W5:Y:S04]  /*05c0*/  @P3 LDG.E.EL R16, desc[UR6][R20.64] ;  /* 0x0000000614103981 */ /* 0x000368000c2e1900 */
[----:B------:R1:W5:Y:S01]  /*05d0*/  @P2 LDG.E.EL R17, desc[UR6][R8.64] ;  /* 0x0000000608112981 */ /* 0x000362000c2e1900 */
[----:B0-----:R-:W1:Y:S01]  /*05e0*/  S2R R28, SR_TID.X ;  /* 0x00000000001c7919 */ /* 0x001e620000002100 */
[----:B------:R-:W0:Y:S01]  /*05f0*/  S2UR UR5, SR_CgaCtaId ;  /* 0x00000000000579c3 */ /* 0x000e220000008800 */
[----:B------:R-:W-:-:S02]  /*0600*/  UMOV UR4, 0x400 ;  /* 0x0000040000047882 */ /* 0x000fc40000000000 */
[----:B0-----:R-:W-:Y:S01]  /*0610*/  UPRMT UR4, UR5, 0x654, UR4 ;  /* 0x0000065405047896 */ /* 0x001fe20008000004 */
[C---:B-1----:R-:W-:Y:S02]  /*0620*/  IMAD.SHL.U32 R21, R28.reuse, 0x4, RZ ;  /* 0x000000041c157824 */ /* 0x042fe400078e00ff */
[----:B------:R-:W-:Y:S01]  /*0630*/  IMAD.SHL.U32 R20, R28, 0x10, RZ ;  /* 0x000000101c147824 */ /* 0x000fe200078e00ff */
[----:B------:R-:W-:Y:S02]  /*0640*/  SHF.R.U32.HI R29, RZ, 0x6, R28 ;  /* 0x00000006ff1d7819 */ /* 0x000fe4000001161c */
[----:B------:R-:W-:Y:S02]  /*0650*/  LOP3.LUT R21, R21, 0x1fc, RZ, 0xc0, !PT ;  /* 0x000001fc15157812 */ /* 0x000fe400078ec0ff */
[----:B------:R-:W-:Y:S02]  /*0660*/  LOP3.LUT R20, R20, 0x3f0, RZ, 0xc0, !PT ;  /* 0x000003f014147812 */ /* 0x000fe400078ec0ff */
[----:B------:R-:W-:-:S02]  /*0670*/  SGXT.U32 R29, R29, 0x1 ;  /* 0x000000011d1d781a */ /* 0x000fc40000000000 */
[----:B------:R-:W-:Y:S01]  /*0680*/  LOP3.LUT R11, R21, 0x200, RZ, 0xfc, !PT ;  /* 0x00000200150b7812 */ /* 0x000fe200078efcff */
[C---:B------:R-:W-:Y:S01]  /*0690*/  VIADD R9, R20.reuse, UR4 ;  /* 0x0000000414097c36 */ /* 0x040fe20008000000 */
[----:B------:R-:W-:Y:S02]  /*06a0*/  LOP3.LUT R8, R20, R29, RZ, 0xfc, !PT ;  /* 0x0000001d14087212 */ /* 0x000fe400078efcff */
[----:B------:R-:W-:Y:S02]  /*06b0*/  LOP3.LUT R11, R11, 0x3f0, RZ, 0xc0, !PT ;  /* 0x000003f00b0b7812 */ /* 0x000fe400078ec0ff */
[----:B------:R-:W-:-:S03]  /*06c0*/  LEA R20, R8, R9, 0x2 ;  /* 0x0000000908147211 */ /* 0x000fc600078e10ff */
[----:B------:R-:W-:Y:S01]  /*06d0*/  VIADD R8, R11, UR4 ;  /* 0x000000040b087c36 */ /* 0x000fe20008000000 */
[----:B------:R-:W-:-:S04]  /*06e0*/  LOP3.LUT R10, R28, 0x7c, RZ, 0xc0, !PT ;  /* 0x0000007c1c0a7812 */ /* 0x000fc800078ec0ff */
[----:B------:R-:W-:-:S05]  /*06f0*/  LEA R10, R10, UR4, 0x2 ;  /* 0x000000040a0a7c11 */ /* 0x000fca000f8e10ff */
[C---:B------:R-:W-:Y:S02]  /*0700*/  IMAD R28, R21.reuse, 0x4, R10 ;  /* 0x00000004151c7824 */ /* 0x040fe400078e020a */
[----:B------:R-:W-:Y:S01]  /*0710*/  IMAD R21, R21, 0x4, R8 ;  /* 0x0000000415157824 */ /* 0x000fe200078e0208 */
[----:B------:R-:W-:Y:S01]  /*0720*/  SHF.R.U32.HI R30, RZ, 0x2, R2 ;  /* 0x00000002ff1e7819 */ /* 0x000fe20000011602 */
[----:B--2---:R-:W-:-:S05]  /*0730*/  FMUL R15, R4, R15 ;  /* 0x0000000f040f7220 */ /* 0x004fca0000400000 */
[----:B------:R-:W-:Y:S01]  /*0740*/  STS [R20], R15 ;  /* 0x0000000f14007388 */ /* 0x000fe20000000800 */
[----:B----4-:R-:W-:Y:S01]  /*0750*/  FMUL R9, R5, R14 ;  /* 0x0000000e05097220 */ /* 0x010fe20000400000 */
[----:B---3--:R-:W-:-:S04]  /*0760*/  FMUL R23, R6, R23 ;  /* 0x0000001706177220 */ /* 0x008fc80000400000 */
[----:B------:R-:W-:Y:S04]  /*0770*/  STS [R20+0x8], R9 ;  /* 0x0000080914007388 */ /* 0x000fe80000000800 */
[----:B------:R0:W-:Y:S01]  /*0780*/  STS [R20+0x10], R23 ;  /* 0x0000101714007388 */ /* 0x0001e20000000800 */
[----:B-----5:R-:W-:Y:S01]  /*0790*/  FMUL R29, R7, R26 ;  /* 0x0000001a071d7220 */ /* 0x020fe20000400000 */
[----:B------:R-:W-:Y:S01]  /*07a0*/  FMUL R27, R18, R27 ;  /* 0x0000001b121b7220 */ /* 0x000fe20000400000 */
[----:B------:R-:W-:Y:S01]  /*07b0*/  FMUL R11, R19, R22 ;  /* 0x00000016130b7220 */ /* 0x000fe20000400000 */
[----:B------:R-:W-:Y:S01]  /*07c0*/  FMUL R26, R16, R25 ;  /* 0x00000019101a7220 */ /* 0x000fe20000400000 */
[----:B------:R-:W-:Y:S01]  /*07d0*/  FMUL R24, R17, R24 ;  /* 0x0000001811187220 */ /* 0x000fe20000400000 */
[----:B------:R-:W-:Y:S01]  /*07e0*/  STS [R20+0x18], R29 ;  /* 0x0000181d14007388 */ /* 0x000fe20000000800 */
[----:B0-----:R-:W0:Y:S03]  /*07f0*/  LDC.64 R22, c[0x0][0x220] ;  /* 0x00008800ff167b82 */ /* 0x001e260000000a00 */
[----:B------:R-:W-:Y:S04]  /*0800*/  STS [R20+0x20], R26 ;  /* 0x0000201a14007388 */ /* 0x000fe80000000800 */
[----:B------:R-:W-:Y:S04]  /*0810*/  STS [R20+0x28], R24 ;  /* 0x0000281814007388 */ /* 0x000fe80000000800 */
[----:B------:R1:W-:Y:S04]  /*0820*/  STS [R20+0x30], R27 ;  /* 0x0000301b14007388 */ /* 0x0003e80000000800 */
[----:B------:R-:W-:Y:S01]  /*0830*/  STS [R20+0x38], R11 ;  /* 0x0000380b14007388 */ /* 0x000fe20000000800 */
[----:B------:R-:W-:Y:S01]  /*0840*/  BAR.SYNC.DEFER_BLOCKING 0x0 ;  /* 0x0000000000007b1d */ /* 0x000fe20000010000 */
[----:B------:R-:W-:-:S04]  /*0850*/  SHF.L.U32 R25, R2, 0x2, RZ ;  /* 0x0000000202197819 */ /* 0x000fc800000006ff */
[----:B------:R-:W-:Y:S02]  /*0860*/  LOP3.LUT R25, R0, 0xc, R25, 0xf8, !PT ;  /* 0x0000000c00197812 */ /* 0x000fe400078ef819 */
[----:B------:R-:W-:Y:S01]  /*0870*/  SGXT.U32 R0, R30, 0x5 ;  /* 0x000000051e00781a */ /* 0x000fe20000000000 */
[----:B------:R-:W2:Y:S04]  /*0880*/  LDS.128 R8, [R28] ;  /* 0x000000001c087984 */ /* 0x000ea80000000c00 */
[----:B------:R-:W3:Y:S01]  /*0890*/  LDS.128 R12, [R21+0x800] ;  /* 0x00080000150c7984 */ /* 0x000ee20000000c00 */
[----:B------:R-:W-:Y:S02]  /*08a0*/  LOP3.LUT R0, R3, R0, RZ, 0xfc, !PT ;  /* 0x0000000003007212 */ /* 0x000fe400078efcff */
[----:B------:R-:W-:-:S02]  /*08b0*/  SHF.R.U32.HI R2, RZ, 0x2, R25 ;  /* 0x00000002ff027819 */ /* 0x000fc40000011619 */
[----:B------:R-:W-:Y:S02]  /*08c0*/  ISETP.GE.AND P0, PT, R25, 0x10, PT ;  /* 0x000000101900780c */ /* 0x000fe40003f06270 */
[----:B------:R-:W-:Y:S01]  /*08d0*/  LOP3.LUT R25, R0, 0x20, RZ, 0xfc, !PT ;  /* 0x0000002000197812 */ /* 0x000fe200078efcff */
[----:B------:R-:W-:Y:S01]  /*08e0*/  IMAD R2, R2, 0x190, RZ ;  /* 0x0000019002027824 */ /* 0x000fe200078e02ff */
[C---:B------:R-:W-:Y:S02]  /*08f0*/  ISETP.LT.AND P1, PT, R0.reuse, 0x64, !P0 ;  /* 0x000000640000780c */ /* 0x040fe40004721270 */
[C---:B------:R-:W-:Y:S01]  /*0900*/  ISETP.LT.AND P0, PT, R25.reuse, 0x64, !P0 ;  /* 0x000000641900780c */ /* 0x040fe20004701270 */
[--C-:B-1----:R-:W-:Y:S02]  /*0910*/  IMAD R27, R0, 0x4, R2.reuse ;  /* 0x00000004001b7824 */ /* 0x102fe400078e0202 */
[----:B------:R-:W-:Y:S02]  /*0920*/  IMAD R25, R25, 0x4, R2 ;  /* 0x0000000419197824 */ /* 0x000fe400078e0202 */
[----:B0-----:R-:W-:-:S04]  /*0930*/  IMAD.WIDE R2, R27, 0x4, R22 ;  /* 0x000000041b027825 */ /* 0x001fc800078e0216 */
[----:B------:R-:W-:Y:S02]  /*0940*/  IMAD.WIDE R22, R25, 0x4, R22 ;  /* 0x0000000419167825 */ /* 0x000fe400078e0216 */
[----:B--2---:R0:W-:Y:S04]  /*0950*/  @P1 STG.E.128 desc[UR6][R2.64], R8 ;  /* 0x0000000802001986 */ /* 0x0041e8000c101d06 */
[----:B---3--:R-:W-:Y:S01]  /*0960*/  @P0 STG.E.128 desc[UR6][R22.64], R12 ;  /* 0x0000000c16000986 */ /* 0x008fe2000c101d06 */
[----:B------:R-:W-:Y:S08]  /*0970*/  BAR.SYNC.DEFER_BLOCKING 0x0 ;  /* 0x0000000000007b1d */ /* 0x000ff00000010000 */
[----:B0-----:R-:W0:Y:S01]  /*0980*/  LDC.64 R8, c[0x0][0x228] ;  /* 0x00008a00ff087b82 */ /* 0x001e220000000a00 */
[----:B------:R-:W-:Y:S04]  /*0990*/  STS [R20], R4 ;  /* 0x0000000414007388 */ /* 0x000fe80000000800 */
[----:B------:R-:W-:Y:S04]  /*09a0*/  STS [R20+0x8], R5 ;  /* 0x0000080514007388 */ /* 0x000fe80000000800 */
[----:B------:R-:W-:Y:S04]  /*09b0*/  STS [R20+0x10], R6 ;  /* 0x0000100614007388 */ /* 0x000fe80000000800 */
[----:B------:R-:W-:Y:S04]  /*09c0*/  STS [R20+0x18], R7 ;  /* 0x0000180714007388 */ /* 0x000fe80000000800 */
[----:B------:R-:W-:Y:S04]  /*09d0*/  STS [R20+0x20], R16 ;  /* 0x0000201014007388 */ /* 0x000fe80000000800 */
[----:B------:R-:W-:Y:S04]  /*09e0*/  STS [R20+0x28], R17 ;  /* 0x0000281114007388 */ /* 0x000fe80000000800 */
[----:B------:R-:W-:Y:S04]  /*09f0*/  STS [R20+0x30], R18 ;  /* 0x0000301214007388 */ /* 0x000fe80000000800 */
[----:B------:R-:W-:Y:S01]  /*0a00*/  STS [R20+0x38], R19 ;  /* 0x0000381314007388 */ /* 0x000fe20000000800 */
[----:B------:R-:W-:Y:S06]  /*0a10*/  BAR.SYNC.DEFER_BLOCKING 0x0 ;  /* 0x0000000000007b1d */ /* 0x000fec0000010000 */
[----:B------:R-:W1:Y:S01]  /*0a20*/  LDS.128 R28, [R28] ;  /* 0x000000001c1c7984 */ /* 0x000e620000000c00 */
[----:B0-----:R-:W-:-:S05]  /*0a30*/  IMAD.WIDE R2, R27, 0x4, R8 ;  /* 0x000000041b027825 */ /* 0x001fca00078e0208 */
[----:B-1----:R0:W-:Y:S02]  /*0a40*/  @P1 STG.E.128 desc[UR6][R2.64], R28 ;  /* 0x0000001c02001986 */ /* 0x0021e4000c101d06 */
[----:B0-----:R-:W-:Y:S05]  /*0a50*/  @!P0 EXIT ;  /* 0x000000000000894d */ /* 0x001fea0003800000 */
[----:B------:R-:W1:Y:S01]  /*0a60*/  LDS.128 R20, [R21+0x800] ;  /* 0x0008000015147984 */ /* 0x000e620000000c00 */
[----:B0-----:R-:W-:-:S05]  /*0a70*/  IMAD.WIDE R2, R25, 0x4, R8 ;  /* 0x0000000419027825 */ /* 0x001fca00078e0208 */
[----:B-1----:R-:W-:Y:S01]  /*0a80*/  STG.E.128 desc[UR6][R2.64], R20 ;  /* 0x0000001402007986 */ /* 0x002fe2000c101d06 */
[----:B------:R-:W-:Y:S05]  /*0a90*/  EXIT ;  /* 0x000000000000794d */ /* 0x000fea0003800000 */
.L_x_0:
[----:B------:R-:W-:-:S00]  /*0aa0*/  BRA `(.L_x_0) ;  /* 0xfffffffc00fc7947 */ /* 0x000fc0000383ffff */
[----:B------:R-:W-:-:S00]  /*0ab0*/  NOP ;  /* 0x0000000000007918 */ /* 0x000fc00000000000 */
        /* <DEDUP_REMOVED lines=12> */
.L_x_1:


//--------------------- .nv.shared.triton_poi_fused_mul_reflection_pad2d_5 --------------------------
	.section	.nv.shared.triton_poi_fused_mul_reflection_pad2d_5,"aw",@nobits
	.sectionflags	@""
	.align	16
	.zero		1024


//--------------------- .nv.constant0.triton_poi_fused_mul_reflection_pad2d_5 --------------------------
	.section	.nv.constant0.triton_poi_fused_mul_reflection_pad2d_5,"a",@progbits
	.sectionflags	@""
	.align	4
.nv.constant0.triton_poi_fused_mul_reflection_pad2d_5:
	.zero		568
